//
// Generated by NVIDIA NVVM Compiler
//
// Compiler Build ID: CL-36424714
// Cuda compilation tools, release 13.0, V13.0.88
// Based on NVVM 20.0.0
//

.version 9.0
.target sm_100
.address_size 64

	// .globl	_Z10add_on_gpuPiS_S_i

.visible .entry _Z10add_on_gpuPiS_S_i(
	.param .u64 .ptr .align 1 _Z10add_on_gpuPiS_S_i_param_0,
	.param .u64 .ptr .align 1 _Z10add_on_gpuPiS_S_i_param_1,
	.param .u64 .ptr .align 1 _Z10add_on_gpuPiS_S_i_param_2,
	.param .u32 _Z10add_on_gpuPiS_S_i_param_3
)
{
	.reg .pred 	%p<2>;
	.reg .b32 	%r<9>;
	.reg .b64 	%rd<11>;

	ld.param.u64 	%rd1, [_Z10add_on_gpuPiS_S_i_param_0];
	ld.param.u64 	%rd2, [_Z10add_on_gpuPiS_S_i_param_1];
	ld.param.u64 	%rd3, [_Z10add_on_gpuPiS_S_i_param_2];
	ld.param.u32 	%r2, [_Z10add_on_gpuPiS_S_i_param_3];
	mov.u32 	%r3, %ctaid.x;
	mov.u32 	%r4, %ntid.x;
	mov.u32 	%r5, %tid.x;
	mad.lo.s32 	%r1, %r3, %r4, %r5;
	setp.ge.s32 	%p1, %r1, %r2;
	@%p1 bra 	$L__BB0_2;
	cvta.to.global.u64 	%rd4, %rd1;
	cvta.to.global.u64 	%rd5, %rd2;
	cvta.to.global.u64 	%rd6, %rd3;
	mul.wide.s32 	%rd7, %r1, 4;
	add.s64 	%rd8, %rd4, %rd7;
	ld.global.u32 	%r6, [%rd8];
	add.s64 	%rd9, %rd5, %rd7;
	ld.global.u32 	%r7, [%rd9];
	add.s32 	%r8, %r7, %r6;
	add.s64 	%rd10, %rd6, %rd7;
	st.global.u32 	[%rd10], %r8;
$L__BB0_2:
	ret;

}


// ===== COMPILED SASS (sm_100) =====

	.target	sm_100

	.elftype	@"ET_EXEC"


//--------------------- .note.nv.tkinfo           --------------------------
	.section	.note.nv.tkinfo,"",@"SHT_NOTE"
	.sectionflags	@"SHF_NOTE_NV_TKINFO"
	.tkinfo
        /*0018*/ 	.word	0x00000002
        /*0030*/ 	.string	""
        /*0030*/ 	.string	"ptxas"
        /*0030*/ 	.string	"Cuda compilation tools, release 13.0, V13.0.88"
        /*0030*/ 	.string	"Build cuda_13.0.r13.0/compiler.36424714_0"
        /*0030*/ 	.string	"-arch sm_100 -m 64 "



//--------------------- .note.nv.cuinfo           --------------------------
	.section	.note.nv.cuinfo,"",@"SHT_NOTE"
	.sectionflags	@"SHF_NOTE_NV_CUINFO"
        /*0018*/ 	.short	0x0002
        /*001a*/ 	.short	0x0064
        /*001c*/ 	.short	0x0082
	.zero		2


//--------------------- .nv.info                  --------------------------
	.section	.nv.info,"",@"SHT_CUDA_INFO"
	.align	4


	//----- nvinfo : EIATTR_REGCOUNT
	.align		4
        /*0000*/ 	.byte	0x04, 0x2f
        /*0002*/ 	.short	(.L_1 - .L_0)
	.align		4
.L_0:
        /*0004*/ 	.word	index@(_Z10add_on_gpuPiS_S_i)
        /*0008*/ 	.word	0x0000000c


	//----- nvinfo : EIATTR_FRAME_SIZE
	.align		4
.L_1:
        /*000c*/ 	.byte	0x04, 0x11
        /*000e*/ 	.short	(.L_3 - .L_2)
	.align		4
.L_2:
        /*0010*/ 	.word	index@(_Z10add_on_gpuPiS_S_i)
        /*0014*/ 	.word	0x00000000


	//----- nvinfo : EIATTR_MIN_STACK_SIZE
	.align		4
.L_3:
        /*0018*/ 	.byte	0x04, 0x12
        /*001a*/ 	.short	(.L_5 - .L_4)
	.align		4
.L_4:
        /*001c*/ 	.word	index@(_Z10add_on_gpuPiS_S_i)
        /*0020*/ 	.word	0x00000000
.L_5:


//--------------------- .nv.compat                --------------------------
	.section	.nv.compat,"",@"SHT_CUDA_COMPAT_INFO"
	.align	4
        /*0000*/ 	.byte	0x02, 0x09, 0x00, 0x00, 0x02, 0x02, 0x01, 0x00, 0x02, 0x05, 0x05, 0x00, 0x03, 0x07, 0x01, 0x01
        /*0010*/ 	.byte	0x02, 0x03, 0x00, 0x00, 0x02, 0x06, 0x01, 0x00, 0x04, 0x0b, 0x08, 0x00, 0x09, 0x00, 0x00, 0x00
        /*0020*/ 	.byte	0x00, 0x00, 0x00, 0x00


//--------------------- .nv.info._Z10add_on_gpuPiS_S_i --------------------------
	.section	.nv.info._Z10add_on_gpuPiS_S_i,"",@"SHT_CUDA_INFO"
	.sectionflags	@""
	.align	4


	//----- nvinfo : EIATTR_CUDA_API_VERSION
	.align		4
        /*0000*/ 	.byte	0x04, 0x37
        /*0002*/ 	.short	(.L_7 - .L_6)
.L_6:
        /*0004*/ 	.word	0x00000082


	//----- nvinfo : EIATTR_KPARAM_INFO
	.align		4
.L_7:
        /*0008*/ 	.byte	0x04, 0x17
        /*000a*/ 	.short	(.L_9 - .L_8)
.L_8:
        /*000c*/ 	.word	0x00000000
        /*0010*/ 	.short	0x0003
        /*0012*/ 	.short	0x0018
        /*0014*/ 	.byte	0x00, 0xf0, 0x11, 0x00


	//----- nvinfo : EIATTR_KPARAM_INFO
	.align		4
.L_9:
        /*0018*/ 	.byte	0x04, 0x17
        /*001a*/ 	.short	(.L_11 - .L_10)
.L_10:
        /*001c*/ 	.word	0x00000000
        /*0020*/ 	.short	0x0002
        /*0022*/ 	.short	0x0010
        /*0024*/ 	.byte	0x00, 0xf5, 0x21, 0x00


	//----- nvinfo : EIATTR_KPARAM_INFO
	.align		4
.L_11:
        /*0028*/ 	.byte	0x04, 0x17
        /*002a*/ 	.short	(.L_13 - .L_12)
.L_12:
        /*002c*/ 	.word	0x00000000
        /*0030*/ 	.short	0x0001
        /*0032*/ 	.short	0x0008
        /*0034*/ 	.byte	0x00, 0xf5, 0x21, 0x00


	//----- nvinfo : EIATTR_KPARAM_INFO
	.align		4
.L_13:
        /*0038*/ 	.byte	0x04, 0x17
        /*003a*/ 	.short	(.L_15 - .L_14)
.L_14:
        /*003c*/ 	.word	0x00000000
        /*0040*/ 	.short	0x0000
        /*0042*/ 	.short	0x0000
        /*0044*/ 	.byte	0x00, 0xf5, 0x21, 0x00


	//----- nvinfo : EIATTR_SPARSE_MMA_MASK
	.align		4
.L_15:
        /*0048*/ 	.byte	0x03, 0x50
        /*004a*/ 	.short	0x0000


	//----- nvinfo : EIATTR_MAXREG_COUNT
	.align		4
        /*004c*/ 	.byte	0x03, 0x1b
        /*004e*/ 	.short	0x00ff


	//----- nvinfo : EIATTR_MERCURY_ISA_VERSION
	.align		4
        /*0050*/ 	.byte	0x03, 0x5f
        /*0052*/ 	.short	0x0101


	//----- nvinfo : EIATTR_VRC_CTA_INIT_COUNT
	.align		4
        /*0054*/ 	.byte	0x02, 0x4a
	.zero		1
	.zero		1


	//----- nvinfo : EIATTR_EXIT_INSTR_OFFSETS
	.align		4
        /*0058*/ 	.byte	0x04, 0x1c
        /*005a*/ 	.short	(.L_17 - .L_16)


	//   ....[0]....
.L_16:
        /*005c*/ 	.word	0x00000070


	//   ....[1]....
        /*0060*/ 	.word	0x00000130


	//----- nvinfo : EIATTR_CBANK_PARAM_SIZE
	.align		4
.L_17:
        /*0064*/ 	.byte	0x03, 0x19
        /*0066*/ 	.short	0x001c


	//----- nvinfo : EIATTR_PARAM_CBANK
	.align		4
        /*0068*/ 	.byte	0x04, 0x0a
        /*006a*/ 	.short	(.L_19 - .L_18)
	.align		4
.L_18:
        /*006c*/ 	.word	index@(.nv.constant0._Z10add_on_gpuPiS_S_i)
        /*0070*/ 	.short	0x0380
        /*0072*/ 	.short	0x001c


	//----- nvinfo : EIATTR_SW_WAR
	.align		4
.L_19:
        /*0074*/ 	.byte	0x04, 0x36
        /*0076*/ 	.short	(.L_21 - .L_20)
.L_20:
        /*0078*/ 	.word	0x00000008
.L_21:


//--------------------- .nv.callgraph             --------------------------
	.section	.nv.callgraph,"",@"SHT_CUDA_CALLGRAPH"
	.align	4
	.sectionentsize	8
	.align		4
        /*0000*/ 	.word	0x00000000
	.align		4
        /*0004*/ 	.word	0xffffffff
	.align		4
        /*0008*/ 	.word	0x00000000
	.align		4
        /*000c*/ 	.word	0xfffffffe
	.align		4
        /*0010*/ 	.word	0x00000000
	.align		4
        /*0014*/ 	.word	0xfffffffd
	.align		4
        /*0018*/ 	.word	0x00000000
	.align		4
        /*001c*/ 	.word	0xfffffffc


//--------------------- .text._Z10add_on_gpuPiS_S_i --------------------------
	.section	.text._Z10add_on_gpuPiS_S_i,"ax",@progbits
	.align	128
        .global         _Z10add_on_gpuPiS_S_i
        .type           _Z10add_on_gpuPiS_S_i,@function
        .size           _Z10add_on_gpuPiS_S_i,(.L_x_1 - _Z10add_on_gpuPiS_S_i)
        .other          _Z10add_on_gpuPiS_S_i,@"STO_CUDA_ENTRY STV_DEFAULT"
_Z10add_on_gpuPiS_S_i:
.text._Z10add_on_gpuPiS_S_i:
[----:B------:R-:W-:Y:S01]  /*0000*/  LDC R1, c[0x0][0x37c] ;  /* 0x0000df00ff017b82 */ /* 0x000fe20000000800 */
[----:B------:R-:W0:Y:S07]  /*0010*/  S2R R0, SR_TID.X ;  /* 0x0000000000007919 */ /* 0x000e2e0000002100 */
[----:B------:R-:W0:Y:S01]  /*0020*/  S2UR UR4, SR_CTAID.X ;  /* 0x00000000000479c3 */ /* 0x000e220000002500 */
[----:B------:R-:W1:Y:S07]  /*0030*/  LDCU UR5, c[0x0][0x398] ;  /* 0x00007300ff0577ac */ /* 0x000e6e0008000800 */
[----:B------:R-:W0:Y:S02]  /*0040*/  LDC R9, c[0x0][0x360] ;  /* 0x0000d800ff097b82 */ /* 0x000e240000000800 */
[----:B0-----:R-:W-:-:S05]  /*0050*/  IMAD R9, R9, UR4, R0 ;  /* 0x0000000409097c24 */ /* 0x001fca000f8e0200 */
[----:B-1----:R-:W-:-:S13]  /*0060*/  ISETP.GE.AND P0, PT, R9, UR5, PT ;  /* 0x0000000509007c0c */ /* 0x002fda000bf06270 */
[----:B------:R-:W-:Y:S05]  /*0070*/  @P0 EXIT ;  /* 0x000000000000094d */ /* 0x000fea0003800000 */
[----:B------:R-:W0:Y:S01]  /*0080*/  LDC.64 R2, c[0x0][0x380] ;  /* 0x0000e000ff027b82 */ /* 0x000e220000000a00 */
[----:B------:R-:W1:Y:S07]  /*0090*/  LDCU.64 UR4, c[0x0][0x358] ;  /* 0x00006b00ff0477ac */ /* 0x000e6e0008000a00 */
[----:B------:R-:W2:Y:S08]  /*00a0*/  LDC.64 R4, c[0x0][0x388] ;  /* 0x0000e200ff047b82 */ /* 0x000eb00000000a00 */
[----:B------:R-:W3:Y:S01]  /*00b0*/  LDC.64 R6, c[0x0][0x390] ;  /* 0x0000e400ff067b82 */ /* 0x000ee20000000a00 */
[----:B0-----:R-:W-:-:S06]  /*00c0*/  IMAD.WIDE R2, R9, 0x4, R2 ;  /* 0x0000000409027825 */ /* 0x001fcc00078e0202 */
[----:B-1----:R-:W4:Y:S01]  /*00d0*/  LDG.E R2, desc[UR4][R2.64] ;  /* 0x0000000402027981 */ /* 0x002f22000c1e1900 */
[----:B--2---:R-:W-:-:S06]  /*00e0*/  IMAD.WIDE R4, R9, 0x4, R4 ;  /* 0x0000000409047825 */ /* 0x004fcc00078e0204 */
[----:B------:R-:W4:Y:S01]  /*00f0*/  LDG.E R5, desc[UR4][R4.64] ;  /* 0x0000000404057981 */ /* 0x000f22000c1e1900 */
[----:B---3--:R-:W-:Y:S01]  /*0100*/  IMAD.WIDE R6, R9, 0x4, R6 ;  /* 0x0000000409067825 */ /* 0x008fe200078e0206 */
[----:B----4-:R-:W-:-:S05]  /*0110*/  IADD3 R9, PT, PT, R2, R5, RZ ;  /* 0x0000000502097210 */ /* 0x010fca0007ffe0ff */
[----:B------:R-:W-:Y:S01]  /*0120*/  STG.E desc[UR4][R6.64], R9 ;  /* 0x0000000906007986 */ /* 0x000fe2000c101904 */
[----:B------:R-:W-:Y:S05]  /*0130*/  EXIT ;  /* 0x000000000000794d */ /* 0x000fea0003800000 */
.L_x_0:
[----:B------:R-:W-:-:S00]  /*0140*/  BRA `(.L_x_0) ;  /* 0xfffffffc00fc7947 */ /* 0x000fc0000383ffff */
[----:B------:R-:W-:-:S00]  /*0150*/  NOP ;  /* 0x0000000000007918 */ /* 0x000fc00000000000 */
        /* <DEDUP_REMOVED lines=10> */
.L_x_1:


//--------------------- .nv.shared.reserved.0     --------------------------
	.section	.nv.shared.reserved.0,"aw",@nobits
	.weak		__nv_reservedSMEM_offset_0_alias
	.size		__nv_reservedSMEM_offset_0_alias, 0, 64
	.other		__nv_reservedSMEM_offset_0_alias,@"STO_CUDA_RESERVED_SHARED STV_DEFAULT"
__nv_reservedSMEM_offset_0_alias:
	.zero		0
	.zero		64


//--------------------- .nv.constant0._Z10add_on_gpuPiS_S_i --------------------------
	.section	.nv.constant0._Z10add_on_gpuPiS_S_i,"a",@progbits
	.sectionflags	@""
	.align	4
.nv.constant0._Z10add_on_gpuPiS_S_i:
	.zero		924


//--------------------- SYMBOLS --------------------------

	.type		.nv.reservedSmem.offset0,@object
	.size		.nv.reservedSmem.offset0,0x4
